//
// Generated by NVIDIA NVVM Compiler
//
// Compiler Build ID: CL-36424714
// Cuda compilation tools, release 13.0, V13.0.88
// Based on NVVM 20.0.0
//

.version 9.0
.target sm_100
.address_size 64

	// .globl	mirror

.visible .entry mirror(
	.param .u64 .ptr .align 1 mirror_param_0,
	.param .u64 .ptr .align 1 mirror_param_1,
	.param .u32 mirror_param_2,
	.param .u32 mirror_param_3,
	.param .u8 mirror_param_4
)
{
	.reg .pred 	%p<5>;
	.reg .b16 	%rs<2>;
	.reg .b32 	%r<22>;
	.reg .b64 	%rd<13>;

	ld.param.u64 	%rd3, [mirror_param_0];
	ld.param.u64 	%rd4, [mirror_param_1];
	ld.param.u32 	%r5, [mirror_param_2];
	ld.param.u32 	%r4, [mirror_param_3];
	ld.param.s8 	%rs1, [mirror_param_4];
	cvta.to.global.u64 	%rd1, %rd4;
	cvta.to.global.u64 	%rd2, %rd3;
	mov.u32 	%r6, %ctaid.x;
	mov.u32 	%r7, %ntid.x;
	mov.u32 	%r8, %tid.x;
	mad.lo.s32 	%r1, %r6, %r7, %r8;
	mov.u32 	%r9, %ctaid.y;
	mov.u32 	%r10, %ntid.y;
	mov.u32 	%r11, %tid.y;
	mad.lo.s32 	%r12, %r9, %r10, %r11;
	setp.le.s32 	%p1, %r4, %r1;
	setp.le.s32 	%p2, %r5, %r12;
	or.pred  	%p3, %p1, %p2;
	@%p3 bra 	$L__BB0_4;
	setp.ne.s16 	%p4, %rs1, 0;
	@%p4 bra 	$L__BB0_3;
	sub.s32 	%r18, %r5, %r12;
	mad.lo.s32 	%r19, %r4, %r12, %r1;
	mad.lo.s32 	%r20, %r18, %r4, %r1;
	mul.wide.s32 	%rd9, %r20, 4;
	add.s64 	%rd10, %rd1, %rd9;
	mul.wide.s32 	%rd11, %r19, 4;
	add.s64 	%rd12, %rd2, %rd11;
	ld.global.u32 	%r21, [%rd12];
	st.global.u32 	[%rd10], %r21;
	bra.uni 	$L__BB0_4;
$L__BB0_3:
	sub.s32 	%r13, %r4, %r1;
	mul.lo.s32 	%r14, %r4, %r12;
	add.s32 	%r15, %r14, %r1;
	add.s32 	%r16, %r13, %r14;
	mul.wide.u32 	%rd5, %r16, 4;
	add.s64 	%rd6, %rd1, %rd5;
	mul.wide.u32 	%rd7, %r15, 4;
	add.s64 	%rd8, %rd2, %rd7;
	ld.global.u32 	%r17, [%rd8];
	st.global.u32 	[%rd6], %r17;
$L__BB0_4:
	ret;

}


// ===== COMPILED SASS (sm_100) =====

	.target	sm_100

	.elftype	@"ET_EXEC"


//--------------------- .note.nv.tkinfo           --------------------------
	.section	.note.nv.tkinfo,"",@"SHT_NOTE"
	.sectionflags	@"SHF_NOTE_NV_TKINFO"
	.tkinfo
        /*0018*/ 	.word	0x00000002
        /*0030*/ 	.string	""
        /*0030*/ 	.string	"ptxas"
        /*0030*/ 	.string	"Cuda compilation tools, release 13.0, V13.0.88"
        /*0030*/ 	.string	"Build cuda_13.0.r13.0/compiler.36424714_0"
        /*0030*/ 	.string	"-arch sm_100 -m 64 "



//--------------------- .note.nv.cuinfo           --------------------------
	.section	.note.nv.cuinfo,"",@"SHT_NOTE"
	.sectionflags	@"SHF_NOTE_NV_CUINFO"
        /*0018*/ 	.short	0x0002
        /*001a*/ 	.short	0x0064
        /*001c*/ 	.short	0x0082
	.zero		2


//--------------------- .nv.info                  --------------------------
	.section	.nv.info,"",@"SHT_CUDA_INFO"
	.align	4


	//----- nvinfo : EIATTR_REGCOUNT
	.align		4
        /*0000*/ 	.byte	0x04, 0x2f
        /*0002*/ 	.short	(.L_1 - .L_0)
	.align		4
.L_0:
        /*0004*/ 	.word	index@(mirror)
        /*0008*/ 	.word	0x0000000a


	//----- nvinfo : EIATTR_FRAME_SIZE
	.align		4
.L_1:
        /*000c*/ 	.byte	0x04, 0x11
        /*000e*/ 	.short	(.L_3 - .L_2)
	.align		4
.L_2:
        /*0010*/ 	.word	index@(mirror)
        /*0014*/ 	.word	0x00000000


	//----- nvinfo : EIATTR_MIN_STACK_SIZE
	.align		4
.L_3:
        /*0018*/ 	.byte	0x04, 0x12
        /*001a*/ 	.short	(.L_5 - .L_4)
	.align		4
.L_4:
        /*001c*/ 	.word	index@(mirror)
        /*0020*/ 	.word	0x00000000
.L_5:


//--------------------- .nv.compat                --------------------------
	.section	.nv.compat,"",@"SHT_CUDA_COMPAT_INFO"
	.align	4
        /*0000*/ 	.byte	0x02, 0x09, 0x00, 0x00, 0x02, 0x02, 0x01, 0x00, 0x02, 0x05, 0x05, 0x00, 0x03, 0x07, 0x01, 0x01
        /*0010*/ 	.byte	0x02, 0x03, 0x00, 0x00, 0x02, 0x06, 0x01, 0x00, 0x04, 0x0b, 0x08, 0x00, 0x09, 0x00, 0x00, 0x00
        /*0020*/ 	.byte	0x00, 0x00, 0x00, 0x00


//--------------------- .nv.info.mirror           --------------------------
	.section	.nv.info.mirror,"",@"SHT_CUDA_INFO"
	.sectionflags	@""
	.align	4


	//----- nvinfo : EIATTR_CUDA_API_VERSION
	.align		4
        /*0000*/ 	.byte	0x04, 0x37
        /*0002*/ 	.short	(.L_7 - .L_6)
.L_6:
        /*0004*/ 	.word	0x00000082


	//----- nvinfo : EIATTR_KPARAM_INFO
	.align		4
.L_7:
        /*0008*/ 	.byte	0x04, 0x17
        /*000a*/ 	.short	(.L_9 - .L_8)
.L_8:
        /*000c*/ 	.word	0x00000000
        /*0010*/ 	.short	0x0004
        /*0012*/ 	.short	0x0018
        /*0014*/ 	.byte	0x00, 0xf0, 0x05, 0x00


	//----- nvinfo : EIATTR_KPARAM_INFO
	.align		4
.L_9:
        /*0018*/ 	.byte	0x04, 0x17
        /*001a*/ 	.short	(.L_11 - .L_10)
.L_10:
        /*001c*/ 	.word	0x00000000
        /*0020*/ 	.short	0x0003
        /*0022*/ 	.short	0x0014
        /*0024*/ 	.byte	0x00, 0xf0, 0x11, 0x00


	//----- nvinfo : EIATTR_KPARAM_INFO
	.align		4
.L_11:
        /*0028*/ 	.byte	0x04, 0x17
        /*002a*/ 	.short	(.L_13 - .L_12)
.L_12:
        /*002c*/ 	.word	0x00000000
        /*0030*/ 	.short	0x0002
        /*0032*/ 	.short	0x0010
        /*0034*/ 	.byte	0x00, 0xf0, 0x11, 0x00


	//----- nvinfo : EIATTR_KPARAM_INFO
	.align		4
.L_13:
        /*0038*/ 	.byte	0x04, 0x17
        /*003a*/ 	.short	(.L_15 - .L_14)
.L_14:
        /*003c*/ 	.word	0x00000000
        /*0040*/ 	.short	0x0001
        /*0042*/ 	.short	0x0008
        /*0044*/ 	.byte	0x00, 0xf5, 0x21, 0x00


	//----- nvinfo : EIATTR_KPARAM_INFO
	.align		4
.L_15:
        /*0048*/ 	.byte	0x04, 0x17
        /*004a*/ 	.short	(.L_17 - .L_16)
.L_16:
        /*004c*/ 	.word	0x00000000
        /*0050*/ 	.short	0x0000
        /*0052*/ 	.short	0x0000
        /*0054*/ 	.byte	0x00, 0xf5, 0x21, 0x00


	//----- nvinfo : EIATTR_SPARSE_MMA_MASK
	.align		4
.L_17:
        /*0058*/ 	.byte	0x03, 0x50
        /*005a*/ 	.short	0x0000


	//----- nvinfo : EIATTR_MAXREG_COUNT
	.align		4
        /*005c*/ 	.byte	0x03, 0x1b
        /*005e*/ 	.short	0x00ff


	//----- nvinfo : EIATTR_MERCURY_ISA_VERSION
	.align		4
        /*0060*/ 	.byte	0x03, 0x5f
        /*0062*/ 	.short	0x0101


	//----- nvinfo : EIATTR_VRC_CTA_INIT_COUNT
	.align		4
        /*0064*/ 	.byte	0x02, 0x4a
	.zero		1
	.zero		1


	//----- nvinfo : EIATTR_EXIT_INSTR_OFFSETS
	.align		4
        /*0068*/ 	.byte	0x04, 0x1c
        /*006a*/ 	.short	(.L_19 - .L_18)


	//   ....[0]....
.L_18:
        /*006c*/ 	.word	0x000000c0


	//   ....[1]....
        /*0070*/ 	.word	0x000001b0


	//   ....[2]....
        /*0074*/ 	.word	0x00000250


	//----- nvinfo : EIATTR_CBANK_PARAM_SIZE
	.align		4
.L_19:
        /*0078*/ 	.byte	0x03, 0x19
        /*007a*/ 	.short	0x0019


	//----- nvinfo : EIATTR_PARAM_CBANK
	.align		4
        /*007c*/ 	.byte	0x04, 0x0a
        /*007e*/ 	.short	(.L_21 - .L_20)
	.align		4
.L_20:
        /*0080*/ 	.word	index@(.nv.constant0.mirror)
        /*0084*/ 	.short	0x0380
        /*0086*/ 	.short	0x0019


	//----- nvinfo : EIATTR_SW_WAR
	.align		4
.L_21:
        /*0088*/ 	.byte	0x04, 0x36
        /*008a*/ 	.short	(.L_23 - .L_22)
.L_22:
        /*008c*/ 	.word	0x00000008
.L_23:


//--------------------- .nv.callgraph             --------------------------
	.section	.nv.callgraph,"",@"SHT_CUDA_CALLGRAPH"
	.align	4
	.sectionentsize	8
	.align		4
        /*0000*/ 	.word	0x00000000
	.align		4
        /*0004*/ 	.word	0xffffffff
	.align		4
        /*0008*/ 	.word	0x00000000
	.align		4
        /*000c*/ 	.word	0xfffffffe
	.align		4
        /*0010*/ 	.word	0x00000000
	.align		4
        /*0014*/ 	.word	0xfffffffd
	.align		4
        /*0018*/ 	.word	0x00000000
	.align		4
        /*001c*/ 	.word	0xfffffffc


//--------------------- .text.mirror              --------------------------
	.section	.text.mirror,"ax",@progbits
	.align	128
        .global         mirror
        .type           mirror,@function
        .size           mirror,(.L_x_2 - mirror)
        .other          mirror,@"STO_CUDA_ENTRY STV_DEFAULT"
mirror:
.text.mirror:
[----:B------:R-:W-:Y:S01]  /*0000*/  LDC R1, c[0x0][0x37c] ;  /* 0x0000df00ff017b82 */ /* 0x000fe20000000800 */
[----:B------:R-:W0:Y:S07]  /*0010*/  S2R R2, SR_TID.Y ;  /* 0x0000000000027919 */ /* 0x000e2e0000002200 */
[----:B------:R-:W1:Y:S01]  /*0020*/  LDC R0, c[0x0][0x360] ;  /* 0x0000d800ff007b82 */ /* 0x000e620000000800 */
[----:B------:R-:W2:Y:S01]  /*0030*/  LDCU.64 UR6, c[0x0][0x390] ;  /* 0x00007200ff0677ac */ /* 0x000ea20008000a00 */
[----:B------:R-:W1:Y:S06]  /*0040*/  S2R R3, SR_TID.X ;  /* 0x0000000000037919 */ /* 0x000e6c0000002100 */
[----:B------:R-:W0:Y:S08]  /*0050*/  S2UR UR5, SR_CTAID.Y ;  /* 0x00000000000579c3 */ /* 0x000e300000002600 */
[----:B------:R-:W0:Y:S08]  /*0060*/  LDC R7, c[0x0][0x364] ;  /* 0x0000d900ff077b82 */ /* 0x000e300000000800 */
[----:B------:R-:W1:Y:S01]  /*0070*/  S2UR UR4, SR_CTAID.X ;  /* 0x00000000000479c3 */ /* 0x000e620000002500 */
[----:B0-----:R-:W-:-:S05]  /*0080*/  IMAD R7, R7, UR5, R2 ;  /* 0x0000000507077c24 */ /* 0x001fca000f8e0202 */
[----:B--2---:R-:W-:Y:S01]  /*0090*/  ISETP.GE.AND P0, PT, R7, UR6, PT ;  /* 0x0000000607007c0c */ /* 0x004fe2000bf06270 */
[----:B-1----:R-:W-:-:S05]  /*00a0*/  IMAD R0, R0, UR4, R3 ;  /* 0x0000000400007c24 */ /* 0x002fca000f8e0203 */
[----:B------:R-:W-:-:S13]  /*00b0*/  ISETP.GE.OR P0, PT, R0, UR7, P0 ;  /* 0x0000000700007c0c */ /* 0x000fda0008706670 */
[----:B------:R-:W-:Y:S05]  /*00c0*/  @P0 EXIT ;  /* 0x000000000000094d */ /* 0x000fea0003800000 */
[----:B------:R-:W0:Y:S02]  /*00d0*/  LDCU.U8 UR4, c[0x0][0x398] ;  /* 0x00007300ff0477ac */ /* 0x000e240008000000 */
[----:B0-----:R-:W-:-:S04]  /*00e0*/  UPRMT UR4, UR4, 0x8880, URZ ;  /* 0x0000888004047896 */ /* 0x001fc800080000ff */
[----:B------:R-:W-:-:S07]  /*00f0*/  UISETP.NE.AND UP0, UPT, UR4, URZ, UPT ;  /* 0x000000ff0400728c */ /* 0x000fce000bf05270 */
[----:B------:R-:W0:Y:S02]  /*0100*/  LDCU.64 UR4, c[0x0][0x358] ;  /* 0x00006b00ff0477ac */ /* 0x000e240008000a00 */
[----:B------:R-:W-:Y:S05]  /*0110*/  BRA.U UP0, `(.L_x_0) ;  /* 0x0000000100287547 */ /* 0x000fea000b800000 */
[----:B------:R-:W1:Y:S01]  /*0120*/  LDC.64 R4, c[0x0][0x380] ;  /* 0x0000e000ff047b82 */ /* 0x000e620000000a00 */
[----:B------:R-:W-:-:S04]  /*0130*/  IMAD R3, R7, UR7, R0 ;  /* 0x0000000707037c24 */ /* 0x000fc8000f8e0200 */
[----:B-1----:R-:W-:-:S03]  /*0140*/  IMAD.WIDE R4, R3, 0x4, R4 ;  /* 0x0000000403047825 */ /* 0x002fc600078e0204 */
[----:B------:R-:W1:Y:S03]  /*0150*/  LDC.64 R2, c[0x0][0x388] ;  /* 0x0000e200ff027b82 */ /* 0x000e660000000a00 */
[----:B0-----:R-:W2:Y:S01]  /*0160*/  LDG.E R5, desc[UR4][R4.64] ;  /* 0x0000000404057981 */ /* 0x001ea2000c1e1900 */
[----:B------:R-:W-:-:S05]  /*0170*/  IADD3 R7, PT, PT, -R7, UR6, RZ ;  /* 0x0000000607077c10 */ /* 0x000fca000fffe1ff */
[----:B------:R-:W-:-:S04]  /*0180*/  IMAD R7, R7, UR7, R0 ;  /* 0x0000000707077c24 */ /* 0x000fc8000f8e0200 */
[----:B-1----:R-:W-:-:S05]  /*0190*/  IMAD.WIDE R2, R7, 0x4, R2 ;  /* 0x0000000407027825 */ /* 0x002fca00078e0202 */
[----:B--2---:R-:W-:Y:S01]  /*01a0*/  STG.E desc[UR4][R2.64], R5 ;  /* 0x0000000502007986 */ /* 0x004fe2000c101904 */
[----:B------:R-:W-:Y:S05]  /*01b0*/  EXIT ;  /* 0x000000000000794d */ /* 0x000fea0003800000 */
.L_x_0:
[----:B------:R-:W1:Y:S01]  /*01c0*/  LDC.64 R4, c[0x0][0x380] ;  /* 0x0000e000ff047b82 */ /* 0x000e620000000a00 */
[----:B------:R-:W-:-:S04]  /*01d0*/  IMAD R3, R7, UR7, R0 ;  /* 0x0000000707037c24 */ /* 0x000fc8000f8e0200 */
[----:B-1----:R-:W-:-:S03]  /*01e0*/  IMAD.WIDE.U32 R4, R3, 0x4, R4 ;  /* 0x0000000403047825 */ /* 0x002fc600078e0004 */
[----:B------:R-:W1:Y:S03]  /*01f0*/  LDC.64 R2, c[0x0][0x388] ;  /* 0x0000e200ff027b82 */ /* 0x000e660000000a00 */
[----:B0-----:R-:W2:Y:S01]  /*0200*/  LDG.E R5, desc[UR4][R4.64] ;  /* 0x0000000404057981 */ /* 0x001ea2000c1e1900 */
[----:B------:R-:W-:-:S05]  /*0210*/  IADD3 R0, PT, PT, -R0, UR7, RZ ;  /* 0x0000000700007c10 */ /* 0x000fca000fffe1ff */
[----:B------:R-:W-:-:S04]  /*0220*/  IMAD R7, R7, UR7, R0 ;  /* 0x0000000707077c24 */ /* 0x000fc8000f8e0200 */
[----:B-1----:R-:W-:-:S05]  /*0230*/  IMAD.WIDE.U32 R2, R7, 0x4, R2 ;  /* 0x0000000407027825 */ /* 0x002fca00078e0002 */
[----:B--2---:R-:W-:Y:S01]  /*0240*/  STG.E desc[UR4][R2.64], R5 ;  /* 0x0000000502007986 */ /* 0x004fe2000c101904 */
[----:B------:R-:W-:Y:S05]  /*0250*/  EXIT ;  /* 0x000000000000794d */ /* 0x000fea0003800000 */
.L_x_1:
[----:B------:R-:W-:-:S00]  /*0260*/  BRA `(.L_x_1) ;  /* 0xfffffffc00fc7947 */ /* 0x000fc0000383ffff */
[----:B------:R-:W-:-:S00]  /*0270*/  NOP ;  /* 0x0000000000007918 */ /* 0x000fc00000000000 */
        /* <DEDUP_REMOVED lines=8> */
.L_x_2:


//--------------------- .nv.shared.reserved.0     --------------------------
	.section	.nv.shared.reserved.0,"aw",@nobits
	.weak		__nv_reservedSMEM_offset_0_alias
	.size		__nv_reservedSMEM_offset_0_alias, 0, 64
	.other		__nv_reservedSMEM_offset_0_alias,@"STO_CUDA_RESERVED_SHARED STV_DEFAULT"
__nv_reservedSMEM_offset_0_alias:
	.zero		0
	.zero		64


//--------------------- .nv.constant0.mirror      --------------------------
	.section	.nv.constant0.mirror,"a",@progbits
	.sectionflags	@""
	.align	4
.nv.constant0.mirror:
	.zero		921


//--------------------- SYMBOLS --------------------------

	.type		.nv.reservedSmem.offset0,@object
	.size		.nv.reservedSmem.offset0,0x4
